//
// Generated by NVIDIA NVVM Compiler
//
// Compiler Build ID: CL-36424714
// Cuda compilation tools, release 13.0, V13.0.88
// Based on NVVM 20.0.0
//

.version 9.0
.target sm_100
.address_size 64

	// .globl	_Z4multPiS_S_ii

.visible .entry _Z4multPiS_S_ii(
	.param .u64 .ptr .align 1 _Z4multPiS_S_ii_param_0,
	.param .u64 .ptr .align 1 _Z4multPiS_S_ii_param_1,
	.param .u64 .ptr .align 1 _Z4multPiS_S_ii_param_2,
	.param .u32 _Z4multPiS_S_ii_param_3,
	.param .u32 _Z4multPiS_S_ii_param_4
)
{
	.reg .pred 	%p<13>;
	.reg .b32 	%r<106>;
	.reg .b64 	%rd<67>;

	ld.param.u64 	%rd14, [_Z4multPiS_S_ii_param_0];
	ld.param.u64 	%rd15, [_Z4multPiS_S_ii_param_1];
	ld.param.u32 	%r29, [_Z4multPiS_S_ii_param_3];
	ld.param.u32 	%r30, [_Z4multPiS_S_ii_param_4];
	cvta.to.global.u64 	%rd1, %rd15;
	cvta.to.global.u64 	%rd2, %rd14;
	mov.u32 	%r31, %ctaid.y;
	mov.u32 	%r32, %ntid.y;
	mov.u32 	%r33, %tid.y;
	mad.lo.s32 	%r34, %r31, %r32, %r33;
	mov.u32 	%r35, %ctaid.x;
	mov.u32 	%r36, %ntid.x;
	mov.u32 	%r37, %tid.x;
	mad.lo.s32 	%r1, %r35, %r36, %r37;
	mul.lo.s32 	%r2, %r29, %r34;
	setp.ge.s32 	%p1, %r34, %r30;
	setp.ge.s32 	%p2, %r1, %r29;
	or.pred  	%p3, %p2, %p1;
	@%p3 bra 	$L__BB0_14;
	setp.lt.s32 	%p4, %r29, 1;
	mov.b32 	%r105, 0;
	@%p4 bra 	$L__BB0_13;
	and.b32  	%r3, %r29, 7;
	setp.lt.u32 	%p5, %r29, 8;
	mov.b32 	%r100, 0;
	mov.u32 	%r105, %r100;
	@%p5 bra 	$L__BB0_5;
	and.b32  	%r100, %r29, 2147483640;
	neg.s32 	%r94, %r100;
	mul.wide.u32 	%rd16, %r29, 4;
	add.s64 	%rd3, %rd1, %rd16;
	shl.b32 	%r6, %r29, 3;
	mul.wide.u32 	%rd17, %r29, 8;
	add.s64 	%rd4, %rd1, %rd17;
	mul.wide.u32 	%rd18, %r29, 12;
	add.s64 	%rd5, %rd1, %rd18;
	mul.wide.u32 	%rd19, %r29, 16;
	add.s64 	%rd6, %rd1, %rd19;
	mul.wide.u32 	%rd20, %r29, 20;
	add.s64 	%rd7, %rd1, %rd20;
	mul.wide.u32 	%rd21, %r29, 24;
	add.s64 	%rd8, %rd1, %rd21;
	mul.wide.u32 	%rd22, %r29, 28;
	add.s64 	%rd9, %rd1, %rd22;
	mul.wide.u32 	%rd23, %r2, 4;
	add.s64 	%rd24, %rd23, %rd2;
	add.s64 	%rd66, %rd24, 16;
	mov.b32 	%r105, 0;
	mov.u32 	%r93, %r1;
$L__BB0_4:
	.pragma "nounroll";
	mul.wide.s32 	%rd25, %r93, 4;
	add.s64 	%rd26, %rd3, %rd25;
	add.s64 	%rd27, %rd4, %rd25;
	add.s64 	%rd28, %rd5, %rd25;
	add.s64 	%rd29, %rd6, %rd25;
	add.s64 	%rd30, %rd7, %rd25;
	add.s64 	%rd31, %rd8, %rd25;
	add.s64 	%rd32, %rd9, %rd25;
	add.s64 	%rd33, %rd1, %rd25;
	ld.global.u32 	%r42, [%rd66+-16];
	ld.global.u32 	%r43, [%rd33];
	mad.lo.s32 	%r44, %r43, %r42, %r105;
	ld.global.u32 	%r45, [%rd66+-12];
	ld.global.u32 	%r46, [%rd26];
	mad.lo.s32 	%r47, %r46, %r45, %r44;
	ld.global.u32 	%r48, [%rd66+-8];
	ld.global.u32 	%r49, [%rd27];
	mad.lo.s32 	%r50, %r49, %r48, %r47;
	ld.global.u32 	%r51, [%rd66+-4];
	ld.global.u32 	%r52, [%rd28];
	mad.lo.s32 	%r53, %r52, %r51, %r50;
	ld.global.u32 	%r54, [%rd66];
	ld.global.u32 	%r55, [%rd29];
	mad.lo.s32 	%r56, %r55, %r54, %r53;
	ld.global.u32 	%r57, [%rd66+4];
	ld.global.u32 	%r58, [%rd30];
	mad.lo.s32 	%r59, %r58, %r57, %r56;
	ld.global.u32 	%r60, [%rd66+8];
	ld.global.u32 	%r61, [%rd31];
	mad.lo.s32 	%r62, %r61, %r60, %r59;
	ld.global.u32 	%r63, [%rd66+12];
	ld.global.u32 	%r64, [%rd32];
	mad.lo.s32 	%r105, %r64, %r63, %r62;
	add.s32 	%r94, %r94, 8;
	add.s32 	%r93, %r93, %r6;
	add.s64 	%rd66, %rd66, 32;
	setp.ne.s32 	%p6, %r94, 0;
	@%p6 bra 	$L__BB0_4;
$L__BB0_5:
	setp.eq.s32 	%p7, %r3, 0;
	@%p7 bra 	$L__BB0_13;
	and.b32  	%r16, %r29, 3;
	setp.lt.u32 	%p8, %r3, 4;
	@%p8 bra 	$L__BB0_8;
	add.s32 	%r66, %r100, %r2;
	mul.wide.u32 	%rd34, %r66, 4;
	add.s64 	%rd35, %rd2, %rd34;
	ld.global.u32 	%r67, [%rd35];
	mad.lo.s32 	%r68, %r100, %r29, %r1;
	mul.wide.s32 	%rd36, %r68, 4;
	add.s64 	%rd37, %rd1, %rd36;
	ld.global.u32 	%r69, [%rd37];
	mad.lo.s32 	%r70, %r69, %r67, %r105;
	cvt.u64.u32 	%rd38, %r2;
	cvt.u64.u32 	%rd39, %r100;
	add.s64 	%rd40, %rd39, %rd38;
	shl.b64 	%rd41, %rd40, 2;
	add.s64 	%rd42, %rd2, %rd41;
	ld.global.u32 	%r71, [%rd42+4];
	mul.wide.u32 	%rd43, %r29, 4;
	add.s64 	%rd44, %rd37, %rd43;
	ld.global.u32 	%r72, [%rd44];
	mad.lo.s32 	%r73, %r72, %r71, %r70;
	ld.global.u32 	%r74, [%rd42+8];
	add.s64 	%rd45, %rd44, %rd43;
	ld.global.u32 	%r75, [%rd45];
	mad.lo.s32 	%r76, %r75, %r74, %r73;
	ld.global.u32 	%r77, [%rd42+12];
	add.s64 	%rd46, %rd45, %rd43;
	ld.global.u32 	%r78, [%rd46];
	mad.lo.s32 	%r105, %r78, %r77, %r76;
	add.s32 	%r100, %r100, 4;
$L__BB0_8:
	setp.eq.s32 	%p9, %r16, 0;
	@%p9 bra 	$L__BB0_13;
	setp.eq.s32 	%p10, %r16, 1;
	@%p10 bra 	$L__BB0_11;
	add.s32 	%r80, %r100, %r2;
	mul.wide.u32 	%rd47, %r80, 4;
	add.s64 	%rd48, %rd2, %rd47;
	ld.global.u32 	%r81, [%rd48];
	mad.lo.s32 	%r82, %r100, %r29, %r1;
	mul.wide.s32 	%rd49, %r82, 4;
	add.s64 	%rd50, %rd1, %rd49;
	ld.global.u32 	%r83, [%rd50];
	mad.lo.s32 	%r84, %r83, %r81, %r105;
	cvt.u64.u32 	%rd51, %r2;
	cvt.u64.u32 	%rd52, %r100;
	add.s64 	%rd53, %rd52, %rd51;
	shl.b64 	%rd54, %rd53, 2;
	add.s64 	%rd55, %rd2, %rd54;
	ld.global.u32 	%r85, [%rd55+4];
	mul.wide.u32 	%rd56, %r29, 4;
	add.s64 	%rd57, %rd50, %rd56;
	ld.global.u32 	%r86, [%rd57];
	mad.lo.s32 	%r105, %r86, %r85, %r84;
	add.s32 	%r100, %r100, 2;
$L__BB0_11:
	and.b32  	%r87, %r29, 1;
	setp.eq.b32 	%p11, %r87, 1;
	not.pred 	%p12, %p11;
	@%p12 bra 	$L__BB0_13;
	add.s32 	%r88, %r100, %r2;
	mul.wide.u32 	%rd58, %r88, 4;
	add.s64 	%rd59, %rd2, %rd58;
	ld.global.u32 	%r89, [%rd59];
	mad.lo.s32 	%r90, %r100, %r29, %r1;
	mul.wide.s32 	%rd60, %r90, 4;
	add.s64 	%rd61, %rd1, %rd60;
	ld.global.u32 	%r91, [%rd61];
	mad.lo.s32 	%r105, %r91, %r89, %r105;
$L__BB0_13:
	ld.param.u64 	%rd65, [_Z4multPiS_S_ii_param_2];
	add.s32 	%r92, %r2, %r1;
	cvta.to.global.u64 	%rd62, %rd65;
	mul.wide.s32 	%rd63, %r92, 4;
	add.s64 	%rd64, %rd62, %rd63;
	st.global.u32 	[%rd64], %r105;
$L__BB0_14:
	ret;

}


// ===== COMPILED SASS (sm_100) =====

	.target	sm_100

	.elftype	@"ET_EXEC"


//--------------------- .note.nv.tkinfo           --------------------------
	.section	.note.nv.tkinfo,"",@"SHT_NOTE"
	.sectionflags	@"SHF_NOTE_NV_TKINFO"
	.tkinfo
        /*0018*/ 	.word	0x00000002
        /*0030*/ 	.string	""
        /*0030*/ 	.string	"ptxas"
        /*0030*/ 	.string	"Cuda compilation tools, release 13.0, V13.0.88"
        /*0030*/ 	.string	"Build cuda_13.0.r13.0/compiler.36424714_0"
        /*0030*/ 	.string	"-arch sm_100 -m 64 "



//--------------------- .note.nv.cuinfo           --------------------------
	.section	.note.nv.cuinfo,"",@"SHT_NOTE"
	.sectionflags	@"SHF_NOTE_NV_CUINFO"
        /*0018*/ 	.short	0x0002
        /*001a*/ 	.short	0x0064
        /*001c*/ 	.short	0x0082
	.zero		2


//--------------------- .nv.info                  --------------------------
	.section	.nv.info,"",@"SHT_CUDA_INFO"
	.align	4


	//----- nvinfo : EIATTR_REGCOUNT
	.align		4
        /*0000*/ 	.byte	0x04, 0x2f
        /*0002*/ 	.short	(.L_1 - .L_0)
	.align		4
.L_0:
        /*0004*/ 	.word	index@(_Z4multPiS_S_ii)
        /*0008*/ 	.word	0x0000001e


	//----- nvinfo : EIATTR_FRAME_SIZE
	.align		4
.L_1:
        /*000c*/ 	.byte	0x04, 0x11
        /*000e*/ 	.short	(.L_3 - .L_2)
	.align		4
.L_2:
        /*0010*/ 	.word	index@(_Z4multPiS_S_ii)
        /*0014*/ 	.word	0x00000000


	//----- nvinfo : EIATTR_MIN_STACK_SIZE
	.align		4
.L_3:
        /*0018*/ 	.byte	0x04, 0x12
        /*001a*/ 	.short	(.L_5 - .L_4)
	.align		4
.L_4:
        /*001c*/ 	.word	index@(_Z4multPiS_S_ii)
        /*0020*/ 	.word	0x00000000
.L_5:


//--------------------- .nv.compat                --------------------------
	.section	.nv.compat,"",@"SHT_CUDA_COMPAT_INFO"
	.align	4
        /*0000*/ 	.byte	0x02, 0x09, 0x00, 0x00, 0x02, 0x02, 0x01, 0x00, 0x02, 0x05, 0x05, 0x00, 0x03, 0x07, 0x01, 0x01
        /*0010*/ 	.byte	0x02, 0x03, 0x00, 0x00, 0x02, 0x06, 0x01, 0x00, 0x04, 0x0b, 0x08, 0x00, 0x09, 0x00, 0x00, 0x00
        /*0020*/ 	.byte	0x00, 0x00, 0x00, 0x00


//--------------------- .nv.info._Z4multPiS_S_ii  --------------------------
	.section	.nv.info._Z4multPiS_S_ii,"",@"SHT_CUDA_INFO"
	.sectionflags	@""
	.align	4


	//----- nvinfo : EIATTR_CUDA_API_VERSION
	.align		4
        /*0000*/ 	.byte	0x04, 0x37
        /*0002*/ 	.short	(.L_7 - .L_6)
.L_6:
        /*0004*/ 	.word	0x00000082


	//----- nvinfo : EIATTR_KPARAM_INFO
	.align		4
.L_7:
        /*0008*/ 	.byte	0x04, 0x17
        /*000a*/ 	.short	(.L_9 - .L_8)
.L_8:
        /*000c*/ 	.word	0x00000000
        /*0010*/ 	.short	0x0004
        /*0012*/ 	.short	0x001c
        /*0014*/ 	.byte	0x00, 0xf0, 0x11, 0x00


	//----- nvinfo : EIATTR_KPARAM_INFO
	.align		4
.L_9:
        /*0018*/ 	.byte	0x04, 0x17
        /*001a*/ 	.short	(.L_11 - .L_10)
.L_10:
        /*001c*/ 	.word	0x00000000
        /*0020*/ 	.short	0x0003
        /*0022*/ 	.short	0x0018
        /*0024*/ 	.byte	0x00, 0xf0, 0x11, 0x00


	//----- nvinfo : EIATTR_KPARAM_INFO
	.align		4
.L_11:
        /*0028*/ 	.byte	0x04, 0x17
        /*002a*/ 	.short	(.L_13 - .L_12)
.L_12:
        /*002c*/ 	.word	0x00000000
        /*0030*/ 	.short	0x0002
        /*0032*/ 	.short	0x0010
        /*0034*/ 	.byte	0x00, 0xf5, 0x21, 0x00


	//----- nvinfo : EIATTR_KPARAM_INFO
	.align		4
.L_13:
        /*0038*/ 	.byte	0x04, 0x17
        /*003a*/ 	.short	(.L_15 - .L_14)
.L_14:
        /*003c*/ 	.word	0x00000000
        /*0040*/ 	.short	0x0001
        /*0042*/ 	.short	0x0008
        /*0044*/ 	.byte	0x00, 0xf5, 0x21, 0x00


	//----- nvinfo : EIATTR_KPARAM_INFO
	.align		4
.L_15:
        /*0048*/ 	.byte	0x04, 0x17
        /*004a*/ 	.short	(.L_17 - .L_16)
.L_16:
        /*004c*/ 	.word	0x00000000
        /*0050*/ 	.short	0x0000
        /*0052*/ 	.short	0x0000
        /*0054*/ 	.byte	0x00, 0xf5, 0x21, 0x00


	//----- nvinfo : EIATTR_SPARSE_MMA_MASK
	.align		4
.L_17:
        /*0058*/ 	.byte	0x03, 0x50
        /*005a*/ 	.short	0x0000


	//----- nvinfo : EIATTR_MAXREG_COUNT
	.align		4
        /*005c*/ 	.byte	0x03, 0x1b
        /*005e*/ 	.short	0x00ff


	//----- nvinfo : EIATTR_MERCURY_ISA_VERSION
	.align		4
        /*0060*/ 	.byte	0x03, 0x5f
        /*0062*/ 	.short	0x0101


	//----- nvinfo : EIATTR_VRC_CTA_INIT_COUNT
	.align		4
        /*0064*/ 	.byte	0x02, 0x4a
	.zero		1
	.zero		1


	//----- nvinfo : EIATTR_EXIT_INSTR_OFFSETS
	.align		4
        /*0068*/ 	.byte	0x04, 0x1c
        /*006a*/ 	.short	(.L_19 - .L_18)


	//   ....[0]....
.L_18:
        /*006c*/ 	.word	0x000000c0


	//   ....[1]....
        /*0070*/ 	.word	0x00000ac0


	//----- nvinfo : EIATTR_CBANK_PARAM_SIZE
	.align		4
.L_19:
        /*0074*/ 	.byte	0x03, 0x19
        /*0076*/ 	.short	0x0020


	//----- nvinfo : EIATTR_PARAM_CBANK
	.align		4
        /*0078*/ 	.byte	0x04, 0x0a
        /*007a*/ 	.short	(.L_21 - .L_20)
	.align		4
.L_20:
        /*007c*/ 	.word	index@(.nv.constant0._Z4multPiS_S_ii)
        /*0080*/ 	.short	0x0380
        /*0082*/ 	.short	0x0020


	//----- nvinfo : EIATTR_SW_WAR
	.align		4
.L_21:
        /*0084*/ 	.byte	0x04, 0x36
        /*0086*/ 	.short	(.L_23 - .L_22)
.L_22:
        /*0088*/ 	.word	0x00000008
.L_23:


//--------------------- .nv.callgraph             --------------------------
	.section	.nv.callgraph,"",@"SHT_CUDA_CALLGRAPH"
	.align	4
	.sectionentsize	8
	.align		4
        /*0000*/ 	.word	0x00000000
	.align		4
        /*0004*/ 	.word	0xffffffff
	.align		4
        /*0008*/ 	.word	0x00000000
	.align		4
        /*000c*/ 	.word	0xfffffffe
	.align		4
        /*0010*/ 	.word	0x00000000
	.align		4
        /*0014*/ 	.word	0xfffffffd
	.align		4
        /*0018*/ 	.word	0x00000000
	.align		4
        /*001c*/ 	.word	0xfffffffc


//--------------------- .text._Z4multPiS_S_ii     --------------------------
	.section	.text._Z4multPiS_S_ii,"ax",@progbits
	.align	128
        .global         _Z4multPiS_S_ii
        .type           _Z4multPiS_S_ii,@function
        .size           _Z4multPiS_S_ii,(.L_x_5 - _Z4multPiS_S_ii)
        .other          _Z4multPiS_S_ii,@"STO_CUDA_ENTRY STV_DEFAULT"
_Z4multPiS_S_ii:
.text._Z4multPiS_S_ii:
[----:B------:R-:W-:Y:S01]  /*0000*/  LDC R1, c[0x0][0x37c] ;  /* 0x0000df00ff017b82 */ /* 0x000fe20000000800 */
[----:B------:R-:W0:Y:S07]  /*0010*/  S2R R0, SR_TID.Y ;  /* 0x0000000000007919 */ /* 0x000e2e0000002200 */
[----:B------:R-:W0:Y:S01]  /*0020*/  S2UR UR4, SR_CTAID.Y ;  /* 0x00000000000479c3 */ /* 0x000e220000002600 */
[----:B------:R-:W1:Y:S01]  /*0030*/  LDCU.64 UR20, c[0x0][0x398] ;  /* 0x00007300ff1477ac */ /* 0x000e620008000a00 */
[----:B------:R-:W2:Y:S06]  /*0040*/  S2R R3, SR_TID.X ;  /* 0x0000000000037919 */ /* 0x000eac0000002100 */
[----:B------:R-:W0:Y:S08]  /*0050*/  LDC R13, c[0x0][0x364] ;  /* 0x0000d900ff0d7b82 */ /* 0x000e300000000800 */
[----:B------:R-:W2:Y:S08]  /*0060*/  S2UR UR5, SR_CTAID.X ;  /* 0x00000000000579c3 */ /* 0x000eb00000002500 */
[----:B------:R-:W2:Y:S01]  /*0070*/  LDC R2, c[0x0][0x360] ;  /* 0x0000d800ff027b82 */ /* 0x000ea20000000800 */
[----:B0-----:R-:W-:-:S05]  /*0080*/  IMAD R13, R13, UR4, R0 ;  /* 0x000000040d0d7c24 */ /* 0x001fca000f8e0200 */
[----:B-1----:R-:W-:Y:S01]  /*0090*/  ISETP.GE.AND P0, PT, R13, UR21, PT ;  /* 0x000000150d007c0c */ /* 0x002fe2000bf06270 */
[----:B--2---:R-:W-:-:S05]  /*00a0*/  IMAD R0, R2, UR5, R3 ;  /* 0x0000000502007c24 */ /* 0x004fca000f8e0203 */
[----:B------:R-:W-:-:S13]  /*00b0*/  ISETP.GE.OR P0, PT, R0, UR20, P0 ;  /* 0x0000001400007c0c */ /* 0x000fda0008706670 */
[----:B------:R-:W-:Y:S05]  /*00c0*/  @P0 EXIT ;  /* 0x000000000000094d */ /* 0x000fea0003800000 */
[----:B------:R-:W-:Y:S01]  /*00d0*/  UISETP.GE.AND UP0, UPT, UR20, 0x1, UPT ;  /* 0x000000011400788c */ /* 0x000fe2000bf06270 */
[----:B------:R-:W-:Y:S02]  /*00e0*/  HFMA2 R12, -RZ, RZ, 0, 0 ;  /* 0x00000000ff0c7431 */ /* 0x000fe400000001ff */
[----:B------:R-:W-:Y:S01]  /*00f0*/  IMAD R13, R13, UR20, RZ ;  /* 0x000000140d0d7c24 */ /* 0x000fe2000f8e02ff */
[----:B------:R-:W0:Y:S05]  /*0100*/  LDCU.64 UR18, c[0x0][0x358] ;  /* 0x00006b00ff1277ac */ /* 0x000e2a0008000a00 */
[----:B------:R-:W-:Y:S05]  /*0110*/  BRA.U !UP0, `(.L_x_0) ;  /* 0x0000000908587547 */ /* 0x000fea000b800000 */
[----:B------:R-:W-:Y:S01]  /*0120*/  UISETP.GE.U32.AND UP1, UPT, UR20, 0x8, UPT ;  /* 0x000000081400788c */ /* 0x000fe2000bf26070 */
[----:B------:R-:W-:Y:S01]  /*0130*/  MOV R12, RZ ;  /* 0x000000ff000c7202 */ /* 0x000fe20000000f00 */
[----:B------:R-:W-:Y:S01]  /*0140*/  ULOP3.LUT UR21, UR20, 0x7, URZ, 0xc0, !UPT ;  /* 0x0000000714157892 */ /* 0x000fe2000f8ec0ff */
[----:B------:R-:W-:-:S03]  /*0150*/  UMOV UR4, URZ ;  /* 0x000000ff00047c82 */ /* 0x000fc60008000000 */
[----:B------:R-:W-:-:S03]  /*0160*/  UISETP.NE.AND UP0, UPT, UR21, URZ, UPT ;  /* 0x000000ff1500728c */ /* 0x000fc6000bf05270 */
[----:B------:R-:W-:Y:S08]  /*0170*/  BRA.U !UP1, `(.L_x_1) ;  /* 0x0000000509047547 */ /* 0x000ff0000b800000 */
[----:B------:R-:W1:Y:S01]  /*0180*/  LDCU.128 UR24, c[0x0][0x380] ;  /* 0x00007000ff1877ac */ /* 0x000e620008000c00 */
[----:B------:R-:W-:Y:S02]  /*0190*/  MOV R12, RZ ;  /* 0x000000ff000c7202 */ /* 0x000fe40000000f00 */
[----:B------:R-:W-:Y:S01]  /*01a0*/  MOV R14, R0 ;  /* 0x00000000000e7202 */ /* 0x000fe20000000f00 */
[----:B------:R-:W-:-:S04]  /*01b0*/  ULOP3.LUT UR4, UR20, 0x7ffffff8, URZ, 0xc0, !UPT ;  /* 0x7ffffff814047892 */ /* 0x000fc8000f8ec0ff */
[----:B------:R-:W-:Y:S01]  /*01c0*/  UIADD3 UR5, UPT, UPT, -UR4, URZ, URZ ;  /* 0x000000ff04057290 */ /* 0x000fe2000fffe1ff */
[----:B-1----:R-:W-:Y:S01]  /*01d0*/  MOV R2, UR24 ;  /* 0x0000001800027c02 */ /* 0x002fe20008000f00 */
[----:B------:R-:W-:Y:S01]  /*01e0*/  UIMAD.WIDE.U32 UR6, UR20, 0x8, UR26 ;  /* 0x00000008140678a5 */ /* 0x000fe2000f8e001a */
[----:B------:R-:W-:Y:S01]  /*01f0*/  MOV R3, UR25 ;  /* 0x0000001900037c02 */ /* 0x000fe20008000f00 */
[----:B------:R-:W-:Y:S02]  /*0200*/  UIMAD.WIDE.U32 UR8, UR20, 0xc, UR26 ;  /* 0x0000000c140878a5 */ /* 0x000fe4000f8e001a */
[----:B------:R-:W-:Y:S01]  /*0210*/  UIMAD.WIDE.U32 UR10, UR20, 0x10, UR26 ;  /* 0x00000010140a78a5 */ /* 0x000fe2000f8e001a */
[----:B------:R-:W-:Y:S01]  /*0220*/  IMAD.WIDE.U32 R2, R13, 0x4, R2 ;  /* 0x000000040d027825 */ /* 0x000fe200078e0002 */
[----:B------:R-:W-:Y:S02]  /*0230*/  UIMAD.WIDE.U32 UR12, UR20, 0x14, UR26 ;  /* 0x00000014140c78a5 */ /* 0x000fe4000f8e001a */
[----:B------:R-:W-:Y:S01]  /*0240*/  UIMAD.WIDE.U32 UR14, UR20, 0x18, UR26 ;  /* 0x00000018140e78a5 */ /* 0x000fe2000f8e001a */
[----:B------:R-:W-:Y:S01]  /*0250*/  IADD3 R2, P0, PT, R2, 0x10, RZ ;  /* 0x0000001002027810 */ /* 0x000fe20007f1e0ff */
[----:B------:R-:W-:-:S03]  /*0260*/  UIMAD.WIDE.U32 UR16, UR20, 0x1c, UR26 ;  /* 0x0000001c141078a5 */ /* 0x000fc6000f8e001a */
[----:B------:R-:W-:-:S09]  /*0270*/  IADD3.X R3, PT, PT, RZ, R3, RZ, P0, !PT ;  /* 0x00000003ff037210 */ /* 0x000fd200007fe4ff */
.L_x_2:
[----:B------:R-:W-:Y:S01]  /*0280*/  UIMAD.WIDE.U32 UR22, UR20, 0x4, UR26 ;  /* 0x00000004141678a5 */ /* 0x000fe2000f8e001a */
[----:B------:R-:W-:Y:S02]  /*0290*/  IMAD.MOV.U32 R23, RZ, RZ, 0x4 ;  /* 0x00000004ff177424 */ /* 0x000fe400078e00ff */
[----:B------:R-:W-:Y:S01]  /*02a0*/  HFMA2 R25, -RZ, RZ, 0, 2.384185791015625e-07 ;  /* 0x00000004ff197431 */ /* 0x000fe200000001ff */
[----:B0-----:R-:W2:Y:S01]  /*02b0*/  LDG.E R21, desc[UR18][R2.64+-0x10] ;  /* 0xfffff01202157981 */ /* 0x001ea2000c1e1900 */
[----:B------:R-:W-:Y:S01]  /*02c0*/  IMAD.WIDE R22, R14, R23, UR26 ;  /* 0x0000001a0e167e25 */ /* 0x000fe2000f8e0217 */
[----:B------:R-:W-:-:S03]  /*02d0*/  MOV R8, UR22 ;  /* 0x0000001600087c02 */ /* 0x000fc60008000f00 */
[----:B------:R-:W-:Y:S01]  /*02e0*/  HFMA2 R5, -RZ, RZ, 0, 2.384185791015625e-07 ;  /* 0x00000004ff057431 */ /* 0x000fe200000001ff */
[----:B------:R-:W-:Y:S01]  /*02f0*/  MOV R9, UR23 ;  /* 0x0000001700097c02 */ /* 0x000fe20008000f00 */
[----:B------:R-:W3:Y:S01]  /*0300*/  LDG.E R19, desc[UR18][R2.64+-0xc] ;  /* 0xfffff41202137981 */ /* 0x000ee2000c1e1900 */
[----:B------:R-:W-:Y:S01]  /*0310*/  MOV R11, 0x4 ;  /* 0x00000004000b7802 */ /* 0x000fe20000000f00 */
[C---:B------:R-:W-:Y:S02]  /*0320*/  IMAD.WIDE R8, R14.reuse, 0x4, R8 ;  /* 0x000000040e087825 */ /* 0x040fe400078e0208 */
[----:B------:R-:W2:Y:S02]  /*0330*/  LDG.E R22, desc[UR18][R22.64] ;  /* 0x0000001216167981 */ /* 0x000ea4000c1e1900 */
[C---:B------:R-:W-:Y:S02]  /*0340*/  IMAD.WIDE R24, R14.reuse, R25, UR6 ;  /* 0x000000060e187e25 */ /* 0x040fe4000f8e0219 */
[----:B------:R0:W3:Y:S02]  /*0350*/  LDG.E R20, desc[UR18][R8.64] ;  /* 0x0000001208147981 */ /* 0x0000e4000c1e1900 */
[----:B------:R-:W-:-:S02]  /*0360*/  IMAD.WIDE R10, R14, R11, UR8 ;  /* 0x000000080e0a7e25 */ /* 0x000fc4000f8e020b */
[----:B------:R-:W4:Y:S04]  /*0370*/  LDG.E R18, desc[UR18][R24.64] ;  /* 0x0000001218127981 */ /* 0x000f28000c1e1900 */
[----:B------:R-:W4:Y:S01]  /*0380*/  LDG.E R17, desc[UR18][R2.64+-0x8] ;  /* 0xfffff81202117981 */ /* 0x000f22000c1e1900 */
[----:B------:R-:W-:Y:S02]  /*0390*/  IMAD.MOV.U32 R7, RZ, RZ, 0x4 ;  /* 0x00000004ff077424 */ /* 0x000fe400078e00ff */
[C---:B------:R-:W-:Y:S01]  /*03a0*/  IMAD.WIDE R4, R14.reuse, R5, UR10 ;  /* 0x0000000a0e047e25 */ /* 0x040fe2000f8e0205 */
[----:B------:R1:W5:Y:S03]  /*03b0*/  LDG.E R16, desc[UR18][R10.64] ;  /* 0x000000120a107981 */ /* 0x000366000c1e1900 */
[----:B------:R-:W-:Y:S01]  /*03c0*/  HFMA2 R27, -RZ, RZ, 0, 2.384185791015625e-07 ;  /* 0x00000004ff1b7431 */ /* 0x000fe200000001ff */
[----:B0-----:R-:W-:Y:S01]  /*03d0*/  MOV R9, 0x4 ;  /* 0x0000000400097802 */ /* 0x001fe20000000f00 */
[----:B------:R-:W5:Y:S01]  /*03e0*/  LDG.E R15, desc[UR18][R2.64+-0x4] ;  /* 0xfffffc12020f7981 */ /* 0x000f62000c1e1900 */
[----:B------:R-:W-:-:S03]  /*03f0*/  IMAD.WIDE R6, R14, R7, UR12 ;  /* 0x0000000c0e067e25 */ /* 0x000fc6000f8e0207 */
[----:B------:R0:W5:Y:S01]  /*0400*/  LDG.E R4, desc[UR18][R4.64] ;  /* 0x0000001204047981 */ /* 0x000162000c1e1900 */
[----:B------:R-:W-:-:S03]  /*0410*/  IMAD.WIDE R8, R14, R9, UR14 ;  /* 0x0000000e0e087e25 */ /* 0x000fc6000f8e0209 */
[----:B------:R-:W5:Y:S01]  /*0420*/  LDG.E R23, desc[UR18][R2.64] ;  /* 0x0000001202177981 */ /* 0x000f62000c1e1900 */
[----:B-1----:R-:W-:-:S03]  /*0430*/  IMAD.WIDE R10, R14, R27, UR16 ;  /* 0x000000100e0a7e25 */ /* 0x002fc6000f8e021b */
[----:B------:R-:W5:Y:S04]  /*0440*/  LDG.E R7, desc[UR18][R6.64] ;  /* 0x0000001206077981 */ /* 0x000f68000c1e1900 */
[----:B------:R-:W5:Y:S04]  /*0450*/  LDG.E R24, desc[UR18][R2.64+0x4] ;  /* 0x0000041202187981 */ /* 0x000f68000c1e1900 */
[----:B------:R-:W5:Y:S04]  /*0460*/  LDG.E R8, desc[UR18][R8.64] ;  /* 0x0000001208087981 */ /* 0x000f68000c1e1900 */
[----:B------:R-:W5:Y:S04]  /*0470*/  LDG.E R25, desc[UR18][R2.64+0x8] ;  /* 0x0000081202197981 */ /* 0x000f68000c1e1900 */
[----:B------:R-:W5:Y:S04]  /*0480*/  LDG.E R10, desc[UR18][R10.64] ;  /* 0x000000120a0a7981 */ /* 0x000f68000c1e1900 */
[----:B------:R1:W5:Y:S01]  /*0490*/  LDG.E R27, desc[UR18][R2.64+0xc] ;  /* 0x00000c12021b7981 */ /* 0x000362000c1e1900 */
[----:B------:R-:W-:-:S04]  /*04a0*/  UIADD3 UR5, UPT, UPT, UR5, 0x8, URZ ;  /* 0x0000000805057890 */ /* 0x000fc8000fffe0ff */
[----:B------:R-:W-:Y:S01]  /*04b0*/  UISETP.NE.AND UP1, UPT, UR5, URZ, UPT ;  /* 0x000000ff0500728c */ /* 0x000fe2000bf25270 */
[----:B0-----:R-:W-:Y:S02]  /*04c0*/  MOV R5, UR20 ;  /* 0x0000001400057c02 */ /* 0x001fe40008000f00 */
[----:B-1----:R-:W-:Y:S02]  /*04d0*/  IADD3 R2, P0, PT, R2, 0x20, RZ ;  /* 0x0000002002027810 */ /* 0x002fe40007f1e0ff */
[----:B------:R-:W-:Y:S02]  /*04e0*/  LEA R14, R5, R14, 0x3 ;  /* 0x0000000e050e7211 */ /* 0x000fe400078e18ff */
[----:B------:R-:W-:Y:S01]  /*04f0*/  IADD3.X R3, PT, PT, RZ, R3, RZ, P0, !PT ;  /* 0x00000003ff037210 */ /* 0x000fe200007fe4ff */
[----:B--2---:R-:W-:-:S04]  /*0500*/  IMAD R21, R21, R22, R12 ;  /* 0x0000001615157224 */ /* 0x004fc800078e020c */
[----:B---3--:R-:W-:-:S04]  /*0510*/  IMAD R19, R19, R20, R21 ;  /* 0x0000001413137224 */ /* 0x008fc800078e0215 */
[----:B----4-:R-:W-:-:S04]  /*0520*/  IMAD R17, R17, R18, R19 ;  /* 0x0000001211117224 */ /* 0x010fc800078e0213 */
[----:B-----5:R-:W-:-:S04]  /*0530*/  IMAD R15, R15, R16, R17 ;  /* 0x000000100f0f7224 */ /* 0x020fc800078e0211 */
[----:B------:R-:W-:-:S04]  /*0540*/  IMAD R4, R23, R4, R15 ;  /* 0x0000000417047224 */ /* 0x000fc800078e020f */
[----:B------:R-:W-:-:S04]  /*0550*/  IMAD R4, R24, R7, R4 ;  /* 0x0000000718047224 */ /* 0x000fc800078e0204 */
[----:B------:R-:W-:-:S04]  /*0560*/  IMAD R4, R25, R8, R4 ;  /* 0x0000000819047224 */ /* 0x000fc800078e0204 */
[----:B------:R-:W-:Y:S01]  /*0570*/  IMAD R12, R27, R10, R4 ;  /* 0x0000000a1b0c7224 */ /* 0x000fe200078e0204 */
[----:B------:R-:W-:Y:S06]  /*0580*/  BRA.U UP1, `(.L_x_2) ;  /* 0xfffffffd013c7547 */ /* 0x000fec000b83ffff */
.L_x_1:
[----:B------:R-:W-:Y:S05]  /*0590*/  BRA.U !UP0, `(.L_x_0) ;  /* 0x0000000508387547 */ /* 0x000fea000b800000 */
[----:B------:R-:W-:Y:S02]  /*05a0*/  UISETP.GE.U32.AND UP0, UPT, UR21, 0x4, UPT ;  /* 0x000000041500788c */ /* 0x000fe4000bf06070 */
[----:B------:R-:W-:-:S04]  /*05b0*/  ULOP3.LUT UR5, UR20, 0x3, URZ, 0xc0, !UPT ;  /* 0x0000000314057892 */ /* 0x000fc8000f8ec0ff */
[----:B------:R-:W-:-:S03]  /*05c0*/  UISETP.NE.AND UP1, UPT, UR5, URZ, UPT ;  /* 0x000000ff0500728c */ /* 0x000fc6000bf25270 */
[----:B------:R-:W-:Y:S08]  /*05d0*/  BRA.U !UP0, `(.L_x_3) ;  /* 0x00000001087c7547 */ /* 0x000ff0000b800000 */
[----:B------:R-:W1:Y:S01]  /*05e0*/  LDC.64 R6, c[0x0][0x388] ;  /* 0x0000e200ff067b82 */ /* 0x000e620000000a00 */
[----:B------:R-:W2:Y:S01]  /*05f0*/  LDCU.64 UR6, c[0x0][0x380] ;  /* 0x00007000ff0677ac */ /* 0x000ea20008000a00 */
[----:B------:R-:W-:Y:S01]  /*0600*/  IMAD.U32 R9, RZ, RZ, UR4 ;  /* 0x00000004ff097e24 */ /* 0x000fe2000f8e00ff */
[C---:B------:R-:W-:Y:S02]  /*0610*/  IADD3 R3, PT, PT, R13.reuse, UR4, RZ ;  /* 0x000000040d037c10 */ /* 0x040fe4000fffe0ff */
[----:B------:R-:W-:Y:S01]  /*0620*/  IADD3 R10, P0, PT, R13, UR4, RZ ;  /* 0x000000040d0a7c10 */ /* 0x000fe2000ff1e0ff */
[----:B------:R-:W-:Y:S01]  /*0630*/  IMAD R9, R9, UR20, R0 ;  /* 0x0000001409097c24 */ /* 0x000fe2000f8e0200 */
[----:B------:R-:W-:Y:S01]  /*0640*/  MOV R11, UR20 ;  /* 0x00000014000b7c02 */ /* 0x000fe20008000f00 */
[----:B------:R-:W3:Y:S01]  /*0650*/  LDC.64 R4, c[0x0][0x380] ;  /* 0x0000e000ff047b82 */ /* 0x000ee20000000a00 */
[----:B------:R-:W-:Y:S01]  /*0660*/  MOV R15, UR20 ;  /* 0x00000014000f7c02 */ /* 0x000fe20008000f00 */
[----:B-1----:R-:W-:Y:S01]  /*0670*/  IMAD.WIDE R6, R9, 0x4, R6 ;  /* 0x0000000409067825 */ /* 0x002fe200078e0206 */
[----:B------:R-:W-:-:S05]  /*0680*/  MOV R9, UR20 ;  /* 0x0000001400097c02 */ /* 0x000fca0008000f00 */
[----:B------:R-:W-:Y:S02]  /*0690*/  IMAD.WIDE.U32 R8, R9, 0x4, R6 ;  /* 0x0000000409087825 */ /* 0x000fe400078e0006 */
[----:B0-----:R-:W4:Y:S02]  /*06a0*/  LDG.E R6, desc[UR18][R6.64] ;  /* 0x0000001206067981 */ /* 0x001f24000c1e1900 */
[----:B---3--:R-:W-:Y:S01]  /*06b0*/  IMAD.WIDE.U32 R4, R3, 0x4, R4 ;  /* 0x0000000403047825 */ /* 0x008fe200078e0004 */
[----:B------:R-:W-:Y:S01]  /*06c0*/  IADD3.X R3, PT, PT, RZ, RZ, RZ, P0, !PT ;  /* 0x000000ffff037210 */ /* 0x000fe200007fe4ff */
[----:B------:R-:W3:Y:S01]  /*06d0*/  LDG.E R17, desc[UR18][R8.64] ;  /* 0x0000001208117981 */ /* 0x000ee2000c1e1900 */
[----:B--2---:R-:W-:-:S03]  /*06e0*/  LEA R2, P0, R10, UR6, 0x2 ;  /* 0x000000060a027c11 */ /* 0x004fc6000f8010ff */
[----:B------:R-:W4:Y:S01]  /*06f0*/  LDG.E R5, desc[UR18][R4.64] ;  /* 0x0000001204057981 */ /* 0x000f22000c1e1900 */
[----:B------:R-:W-:Y:S01]  /*0700*/  LEA.HI.X R3, R10, UR7, R3, 0x2, P0 ;  /* 0x000000070a037c11 */ /* 0x000fe200080f1403 */
[----:B------:R-:W-:-:S04]  /*0710*/  IMAD.WIDE.U32 R10, R11, 0x4, R8 ;  /* 0x000000040b0a7825 */ /* 0x000fc800078e0008 */
[----:B------:R-:W3:Y:S01]  /*0720*/  LDG.E R16, desc[UR18][R2.64+0x4] ;  /* 0x0000041202107981 */ /* 0x000ee2000c1e1900 */
[----:B------:R-:W-:-:S03]  /*0730*/  IMAD.WIDE.U32 R14, R15, 0x4, R10 ;  /* 0x000000040f0e7825 */ /* 0x000fc600078e000a */
[----:B------:R-:W2:Y:S04]  /*0740*/  LDG.E R19, desc[UR18][R10.64] ;  /* 0x000000120a137981 */ /* 0x000ea8000c1e1900 */
[----:B------:R-:W2:Y:S04]  /*0750*/  LDG.E R18, desc[UR18][R2.64+0x8] ;  /* 0x0000081202127981 */ /* 0x000ea8000c1e1900 */
[----:B------:R-:W5:Y:S04]  /*0760*/  LDG.E R20, desc[UR18][R2.64+0xc] ;  /* 0x00000c1202147981 */ /* 0x000f68000c1e1900 */
[----:B------:R-:W5:Y:S01]  /*0770*/  LDG.E R14, desc[UR18][R14.64] ;  /* 0x000000120e0e7981 */ /* 0x000f62000c1e1900 */
[----:B------:R-:W-:Y:S01]  /*0780*/  UIADD3 UR4, UPT, UPT, UR4, 0x4, URZ ;  /* 0x0000000404047890 */ /* 0x000fe2000fffe0ff */
[----:B----4-:R-:W-:-:S04]  /*0790*/  IMAD R5, R5, R6, R12 ;  /* 0x0000000605057224 */ /* 0x010fc800078e020c */
[----:B---3--:R-:W-:-:S04]  /*07a0*/  IMAD R5, R16, R17, R5 ;  /* 0x0000001110057224 */ /* 0x008fc800078e0205 */
[----:B--2---:R-:W-:-:S04]  /*07b0*/  IMAD R5, R18, R19, R5 ;  /* 0x0000001312057224 */ /* 0x004fc800078e0205 */
[----:B-----5:R-:W-:-:S07]  /*07c0*/  IMAD R12, R20, R14, R5 ;  /* 0x0000000e140c7224 */ /* 0x020fce00078e0205 */
.L_x_3:
[----:B------:R-:W-:Y:S05]  /*07d0*/  BRA.U !UP1, `(.L_x_0) ;  /* 0x0000000109a87547 */ /* 0x000fea000b800000 */
[----:B------:R-:W-:Y:S01]  /*07e0*/  UISETP.NE.AND UP0, UPT, UR5, 0x1, UPT ;  /* 0x000000010500788c */ /* 0x000fe2000bf05270 */
[----:B------:R-:W-:Y:S01]  /*07f0*/  MOV R7, UR4 ;  /* 0x0000000400077c02 */ /* 0x000fe20008000f00 */
[----:B------:R-:W-:Y:S02]  /*0800*/  ULOP3.LUT UR5, UR20, 0x1, URZ, 0xc0, !UPT ;  /* 0x0000000114057892 */ /* 0x000fe4000f8ec0ff */
[----:B------:R-:W-:Y:S02]  /*0810*/  MOV R15, UR20 ;  /* 0x00000014000f7c02 */ /* 0x000fe40008000f00 */
[----:B------:R-:W-:Y:S01]  /*0820*/  UISETP.NE.U32.AND UP1, UPT, UR5, 0x1, UPT ;  /* 0x000000010500788c */ /* 0x000fe2000bf25070 */
[----:B------:R-:W-:-:S04]  /*0830*/  PLOP3.LUT P1, PT, PT, PT, UP0, 0x80, 0x8 ;  /* 0x000000000008781c */ /* 0x000fc80003f2f008 */
[----:B------:R-:W1:Y:S01]  /*0840*/  @UP0 LDCU.128 UR8, c[0x0][0x380] ;  /* 0x00007000ff0807ac */ /* 0x000e620008000c00 */
[----:B------:R-:W-:Y:S01]  /*0850*/  PLOP3.LUT P0, PT, PT, PT, UP1, 0x80, 0x8 ;  /* 0x000000000008781c */ /* 0x000fe20003f0f018 */
[----:B------:R-:W2:Y:S04]  /*0860*/  @UP0 LDCU.64 UR6, c[0x0][0x380] ;  /* 0x00007000ff0607ac */ /* 0x000ea80008000a00 */
[----:B------:R-:W3:Y:S03]  /*0870*/  @!UP1 LDCU.128 UR12, c[0x0][0x380] ;  /* 0x00007000ff0c97ac */ /* 0x000ee60008000c00 */
[C---:B------:R-:W-:Y:S02]  /*0880*/  @P1 IADD3 R3, PT, PT, R13.reuse, UR4, RZ ;  /* 0x000000040d031c10 */ /* 0x040fe4000fffe0ff */
[----:B------:R-:W-:Y:S01]  /*0890*/  @P1 IADD3 R6, P2, PT, R13, UR4, RZ ;  /* 0x000000040d061c10 */ /* 0x000fe2000ff5e0ff */
[----:B------:R-:W-:Y:S01]  /*08a0*/  @UP0 UIADD3 UR4, UPT, UPT, UR4, 0x2, URZ ;  /* 0x0000000204040890 */ /* 0x000fe2000fffe0ff */
[----:B-1----:R-:W-:Y:S01]  /*08b0*/  MOV R11, UR9 ;  /* 0x00000009000b7c02 */ /* 0x002fe20008000f00 */
[----:B------:R-:W-:Y:S01]  /*08c0*/  IMAD.U32 R10, RZ, RZ, UR8 ;  /* 0x00000008ff0a7e24 */ /* 0x000fe2000f8e00ff */
[----:B------:R-:W-:-:S02]  /*08d0*/  MOV R4, UR10 ;  /* 0x0000000a00047c02 */ /* 0x000fc40008000f00 */
[----:B------:R-:W-:Y:S01]  /*08e0*/  MOV R5, UR11 ;  /* 0x0000000b00057c02 */ /* 0x000fe20008000f00 */
[----:B------:R-:W-:-:S04]  /*08f0*/  @P1 IMAD.WIDE.U32 R10, R3, 0x4, R10 ;  /* 0x00000004030a1825 */ /* 0x000fc800078e000a */
[----:B------:R-:W-:Y:S01]  /*0900*/  @P1 IMAD R3, R7, UR20, R0 ;  /* 0x0000001407031c24 */ /* 0x000fe2000f8e0200 */
[----:B------:R-:W-:Y:S01]  /*0910*/  @P1 IADD3.X R7, PT, PT, RZ, RZ, RZ, P2, !PT ;  /* 0x000000ffff071210 */ /* 0x000fe200017fe4ff */
[----:B------:R-:W-:Y:S01]  /*0920*/  IMAD.U32 R19, RZ, RZ, UR4 ;  /* 0x00000004ff137e24 */ /* 0x000fe2000f8e00ff */
[C---:B--2---:R-:W-:Y:S01]  /*0930*/  @P1 LEA R2, P2, R6.reuse, UR6, 0x2 ;  /* 0x0000000606021c11 */ /* 0x044fe2000f8410ff */
[----:B------:R-:W-:Y:S01]  /*0940*/  @P1 IMAD.WIDE R4, R3, 0x4, R4 ;  /* 0x0000000403041825 */ /* 0x000fe200078e0204 */
[----:B------:R-:W-:Y:S01]  /*0950*/  @!P0 IADD3 R17, PT, PT, R13, UR4, RZ ;  /* 0x000000040d118c10 */ /* 0x000fe2000fffe0ff */
[----:B0-----:R-:W2:Y:S01]  /*0960*/  @P1 LDG.E R11, desc[UR18][R10.64] ;  /* 0x000000120a0b1981 */ /* 0x001ea2000c1e1900 */
[----:B------:R-:W-:Y:S01]  /*0970*/  @P1 LEA.HI.X R3, R6, UR7, R7, 0x2, P2 ;  /* 0x0000000706031c11 */ /* 0x000fe200090f1407 */
[----:B------:R-:W-:Y:S01]  /*0980*/  @!P0 IMAD R19, R19, UR20, R0 ;  /* 0x0000001413138c24 */ /* 0x000fe2000f8e0200 */
[----:B---3--:R-:W-:Y:S01]  /*0990*/  MOV R6, UR12 ;  /* 0x0000000c00067c02 */ /* 0x008fe20008000f00 */
[----:B------:R-:W-:Y:S01]  /*09a0*/  @P1 IMAD.WIDE.U32 R14, R15, 0x4, R4 ;  /* 0x000000040f0e1825 */ /* 0x000fe200078e0004 */
[----:B------:R-:W-:Y:S01]  /*09b0*/  MOV R7, UR13 ;  /* 0x0000000d00077c02 */ /* 0x000fe20008000f00 */
[----:B------:R-:W2:Y:S01]  /*09c0*/  @P1 LDG.E R4, desc[UR18][R4.64] ;  /* 0x0000001204041981 */ /* 0x000ea2000c1e1900 */
[----:B------:R-:W-:-:S02]  /*09d0*/  MOV R8, UR14 ;  /* 0x0000000e00087c02 */ /* 0x000fc40008000f00 */
[----:B------:R-:W-:Y:S01]  /*09e0*/  MOV R9, UR15 ;  /* 0x0000000f00097c02 */ /* 0x000fe20008000f00 */
[----:B------:R-:W-:Y:S01]  /*09f0*/  @!P0 IMAD.WIDE.U32 R6, R17, 0x4, R6 ;  /* 0x0000000411068825 */ /* 0x000fe200078e0006 */
[----:B------:R-:W3:Y:S03]  /*0a00*/  @P1 LDG.E R14, desc[UR18][R14.64] ;  /* 0x000000120e0e1981 */ /* 0x000ee6000c1e1900 */
[----:B------:R-:W-:Y:S01]  /*0a10*/  @!P0 IMAD.WIDE R8, R19, 0x4, R8 ;  /* 0x0000000413088825 */ /* 0x000fe200078e0208 */
[----:B------:R-:W3:Y:S04]  /*0a20*/  @P1 LDG.E R2, desc[UR18][R2.64+0x4] ;  /* 0x0000041202021981 */ /* 0x000ee8000c1e1900 */
[----:B------:R-:W4:Y:S04]  /*0a30*/  @!P0 LDG.E R7, desc[UR18][R6.64] ;  /* 0x0000001206078981 */ /* 0x000f28000c1e1900 */
[----:B------:R-:W4:Y:S01]  /*0a40*/  @!P0 LDG.E R8, desc[UR18][R8.64] ;  /* 0x0000001208088981 */ /* 0x000f22000c1e1900 */
[----:B--2---:R-:W-:-:S04]  /*0a50*/  @P1 IMAD R11, R11, R4, R12 ;  /* 0x000000040b0b1224 */ /* 0x004fc800078e020c */
[----:B---3--:R-:W-:-:S04]  /*0a60*/  @P1 IMAD R12, R2, R14, R11 ;  /* 0x0000000e020c1224 */ /* 0x008fc800078e020b */
[----:B----4-:R-:W-:-:S07]  /*0a70*/  @!P0 IMAD R12, R7, R8, R12 ;  /* 0x00000008070c8224 */ /* 0x010fce00078e020c */
.L_x_0:
[----:B------:R-:W1:Y:S01]  /*0a80*/  LDC.64 R2, c[0x0][0x390] ;  /* 0x0000e400ff027b82 */ /* 0x000e620000000a00 */
[----:B------:R-:W-:-:S05]  /*0a90*/  IADD3 R13, PT, PT, R0, R13, RZ ;  /* 0x0000000d000d7210 */ /* 0x000fca0007ffe0ff */
[----:B-1----:R-:W-:-:S05]  /*0aa0*/  IMAD.WIDE R2, R13, 0x4, R2 ;  /* 0x000000040d027825 */ /* 0x002fca00078e0202 */
[----:B0-----:R-:W-:Y:S01]  /*0ab0*/  STG.E desc[UR18][R2.64], R12 ;  /* 0x0000000c02007986 */ /* 0x001fe2000c101912 */
[----:B------:R-:W-:Y:S05]  /*0ac0*/  EXIT ;  /* 0x000000000000794d */ /* 0x000fea0003800000 */
.L_x_4:
[----:B------:R-:W-:-:S00]  /*0ad0*/  BRA `(.L_x_4) ;  /* 0xfffffffc00fc7947 */ /* 0x000fc0000383ffff */
[----:B------:R-:W-:-:S00]  /*0ae0*/  NOP ;  /* 0x0000000000007918 */ /* 0x000fc00000000000 */
        /* <DEDUP_REMOVED lines=9> */
.L_x_5:


//--------------------- .nv.shared.reserved.0     --------------------------
	.section	.nv.shared.reserved.0,"aw",@nobits
	.weak		__nv_reservedSMEM_offset_0_alias
	.size		__nv_reservedSMEM_offset_0_alias, 0, 64
	.other		__nv_reservedSMEM_offset_0_alias,@"STO_CUDA_RESERVED_SHARED STV_DEFAULT"
__nv_reservedSMEM_offset_0_alias:
	.zero		0
	.zero		64


//--------------------- .nv.constant0._Z4multPiS_S_ii --------------------------
	.section	.nv.constant0._Z4multPiS_S_ii,"a",@progbits
	.sectionflags	@""
	.align	4
.nv.constant0._Z4multPiS_S_ii:
	.zero		928


//--------------------- SYMBOLS --------------------------

	.type		.nv.reservedSmem.offset0,@object
	.size		.nv.reservedSmem.offset0,0x4
